//
// Generated by NVIDIA NVVM Compiler
//
// Compiler Build ID: CL-36424714
// Cuda compilation tools, release 13.0, V13.0.88
// Based on NVVM 20.0.0
//

.version 9.0
.target sm_100
.address_size 64

	// .globl	_Z10fusedAXPBYPKfS0_Pfffi

.visible .entry _Z10fusedAXPBYPKfS0_Pfffi(
	.param .u64 .ptr .align 1 _Z10fusedAXPBYPKfS0_Pfffi_param_0,
	.param .u64 .ptr .align 1 _Z10fusedAXPBYPKfS0_Pfffi_param_1,
	.param .u64 .ptr .align 1 _Z10fusedAXPBYPKfS0_Pfffi_param_2,
	.param .f32 _Z10fusedAXPBYPKfS0_Pfffi_param_3,
	.param .f32 _Z10fusedAXPBYPKfS0_Pfffi_param_4,
	.param .u32 _Z10fusedAXPBYPKfS0_Pfffi_param_5
)
{
	.reg .pred 	%p<2>;
	.reg .b32 	%r<6>;
	.reg .b32 	%f<7>;
	.reg .b64 	%rd<11>;

	ld.param.u64 	%rd1, [_Z10fusedAXPBYPKfS0_Pfffi_param_0];
	ld.param.u64 	%rd2, [_Z10fusedAXPBYPKfS0_Pfffi_param_1];
	ld.param.u64 	%rd3, [_Z10fusedAXPBYPKfS0_Pfffi_param_2];
	ld.param.f32 	%f1, [_Z10fusedAXPBYPKfS0_Pfffi_param_3];
	ld.param.f32 	%f2, [_Z10fusedAXPBYPKfS0_Pfffi_param_4];
	ld.param.u32 	%r2, [_Z10fusedAXPBYPKfS0_Pfffi_param_5];
	mov.u32 	%r3, %ctaid.x;
	mov.u32 	%r4, %ntid.x;
	mov.u32 	%r5, %tid.x;
	mad.lo.s32 	%r1, %r3, %r4, %r5;
	setp.ge.s32 	%p1, %r1, %r2;
	@%p1 bra 	$L__BB0_2;
	cvta.to.global.u64 	%rd4, %rd1;
	cvta.to.global.u64 	%rd5, %rd2;
	cvta.to.global.u64 	%rd6, %rd3;
	mul.wide.s32 	%rd7, %r1, 4;
	add.s64 	%rd8, %rd4, %rd7;
	ld.global.f32 	%f3, [%rd8];
	add.s64 	%rd9, %rd5, %rd7;
	ld.global.f32 	%f4, [%rd9];
	mul.f32 	%f5, %f2, %f4;
	fma.rn.f32 	%f6, %f1, %f3, %f5;
	add.s64 	%rd10, %rd6, %rd7;
	st.global.f32 	[%rd10], %f6;
$L__BB0_2:
	ret;

}


// ===== COMPILED SASS (sm_100) =====

	.target	sm_100

	.elftype	@"ET_EXEC"


//--------------------- .note.nv.tkinfo           --------------------------
	.section	.note.nv.tkinfo,"",@"SHT_NOTE"
	.sectionflags	@"SHF_NOTE_NV_TKINFO"
	.tkinfo
        /*0018*/ 	.word	0x00000002
        /*0030*/ 	.string	""
        /*0030*/ 	.string	"ptxas"
        /*0030*/ 	.string	"Cuda compilation tools, release 13.0, V13.0.88"
        /*0030*/ 	.string	"Build cuda_13.0.r13.0/compiler.36424714_0"
        /*0030*/ 	.string	"-arch sm_100 -m 64 "



//--------------------- .note.nv.cuinfo           --------------------------
	.section	.note.nv.cuinfo,"",@"SHT_NOTE"
	.sectionflags	@"SHF_NOTE_NV_CUINFO"
        /*0018*/ 	.short	0x0002
        /*001a*/ 	.short	0x0064
        /*001c*/ 	.short	0x0082
	.zero		2


//--------------------- .nv.info                  --------------------------
	.section	.nv.info,"",@"SHT_CUDA_INFO"
	.align	4


	//----- nvinfo : EIATTR_REGCOUNT
	.align		4
        /*0000*/ 	.byte	0x04, 0x2f
        /*0002*/ 	.short	(.L_1 - .L_0)
	.align		4
.L_0:
        /*0004*/ 	.word	index@(_Z10fusedAXPBYPKfS0_Pfffi)
        /*0008*/ 	.word	0x0000000e


	//----- nvinfo : EIATTR_FRAME_SIZE
	.align		4
.L_1:
        /*000c*/ 	.byte	0x04, 0x11
        /*000e*/ 	.short	(.L_3 - .L_2)
	.align		4
.L_2:
        /*0010*/ 	.word	index@(_Z10fusedAXPBYPKfS0_Pfffi)
        /*0014*/ 	.word	0x00000000


	//----- nvinfo : EIATTR_MIN_STACK_SIZE
	.align		4
.L_3:
        /*0018*/ 	.byte	0x04, 0x12
        /*001a*/ 	.short	(.L_5 - .L_4)
	.align		4
.L_4:
        /*001c*/ 	.word	index@(_Z10fusedAXPBYPKfS0_Pfffi)
        /*0020*/ 	.word	0x00000000
.L_5:


//--------------------- .nv.compat                --------------------------
	.section	.nv.compat,"",@"SHT_CUDA_COMPAT_INFO"
	.align	4
        /*0000*/ 	.byte	0x02, 0x09, 0x00, 0x00, 0x02, 0x02, 0x01, 0x00, 0x02, 0x05, 0x05, 0x00, 0x03, 0x07, 0x01, 0x01
        /*0010*/ 	.byte	0x02, 0x03, 0x00, 0x00, 0x02, 0x06, 0x01, 0x00, 0x04, 0x0b, 0x08, 0x00, 0x09, 0x00, 0x00, 0x00
        /*0020*/ 	.byte	0x00, 0x00, 0x00, 0x00


//--------------------- .nv.info._Z10fusedAXPBYPKfS0_Pfffi --------------------------
	.section	.nv.info._Z10fusedAXPBYPKfS0_Pfffi,"",@"SHT_CUDA_INFO"
	.sectionflags	@""
	.align	4


	//----- nvinfo : EIATTR_CUDA_API_VERSION
	.align		4
        /*0000*/ 	.byte	0x04, 0x37
        /*0002*/ 	.short	(.L_7 - .L_6)
.L_6:
        /*0004*/ 	.word	0x00000082


	//----- nvinfo : EIATTR_KPARAM_INFO
	.align		4
.L_7:
        /*0008*/ 	.byte	0x04, 0x17
        /*000a*/ 	.short	(.L_9 - .L_8)
.L_8:
        /*000c*/ 	.word	0x00000000
        /*0010*/ 	.short	0x0005
        /*0012*/ 	.short	0x0020
        /*0014*/ 	.byte	0x00, 0xf0, 0x11, 0x00


	//----- nvinfo : EIATTR_KPARAM_INFO
	.align		4
.L_9:
        /*0018*/ 	.byte	0x04, 0x17
        /*001a*/ 	.short	(.L_11 - .L_10)
.L_10:
        /*001c*/ 	.word	0x00000000
        /*0020*/ 	.short	0x0004
        /*0022*/ 	.short	0x001c
        /*0024*/ 	.byte	0x00, 0xf0, 0x11, 0x00


	//----- nvinfo : EIATTR_KPARAM_INFO
	.align		4
.L_11:
        /*0028*/ 	.byte	0x04, 0x17
        /*002a*/ 	.short	(.L_13 - .L_12)
.L_12:
        /*002c*/ 	.word	0x00000000
        /*0030*/ 	.short	0x0003
        /*0032*/ 	.short	0x0018
        /*0034*/ 	.byte	0x00, 0xf0, 0x11, 0x00


	//----- nvinfo : EIATTR_KPARAM_INFO
	.align		4
.L_13:
        /*0038*/ 	.byte	0x04, 0x17
        /*003a*/ 	.short	(.L_15 - .L_14)
.L_14:
        /*003c*/ 	.word	0x00000000
        /*0040*/ 	.short	0x0002
        /*0042*/ 	.short	0x0010
        /*0044*/ 	.byte	0x00, 0xf5, 0x21, 0x00


	//----- nvinfo : EIATTR_KPARAM_INFO
	.align		4
.L_15:
        /*0048*/ 	.byte	0x04, 0x17
        /*004a*/ 	.short	(.L_17 - .L_16)
.L_16:
        /*004c*/ 	.word	0x00000000
        /*0050*/ 	.short	0x0001
        /*0052*/ 	.short	0x0008
        /*0054*/ 	.byte	0x00, 0xf5, 0x21, 0x00


	//----- nvinfo : EIATTR_KPARAM_INFO
	.align		4
.L_17:
        /*0058*/ 	.byte	0x04, 0x17
        /*005a*/ 	.short	(.L_19 - .L_18)
.L_18:
        /*005c*/ 	.word	0x00000000
        /*0060*/ 	.short	0x0000
        /*0062*/ 	.short	0x0000
        /*0064*/ 	.byte	0x00, 0xf5, 0x21, 0x00


	//----- nvinfo : EIATTR_SPARSE_MMA_MASK
	.align		4
.L_19:
        /*0068*/ 	.byte	0x03, 0x50
        /*006a*/ 	.short	0x0000


	//----- nvinfo : EIATTR_MAXREG_COUNT
	.align		4
        /*006c*/ 	.byte	0x03, 0x1b
        /*006e*/ 	.short	0x00ff


	//----- nvinfo : EIATTR_MERCURY_ISA_VERSION
	.align		4
        /*0070*/ 	.byte	0x03, 0x5f
        /*0072*/ 	.short	0x0101


	//----- nvinfo : EIATTR_VRC_CTA_INIT_COUNT
	.align		4
        /*0074*/ 	.byte	0x02, 0x4a
	.zero		1
	.zero		1


	//----- nvinfo : EIATTR_EXIT_INSTR_OFFSETS
	.align		4
        /*0078*/ 	.byte	0x04, 0x1c
        /*007a*/ 	.short	(.L_21 - .L_20)


	//   ....[0]....
.L_20:
        /*007c*/ 	.word	0x00000070


	//   ....[1]....
        /*0080*/ 	.word	0x00000150


	//----- nvinfo : EIATTR_CBANK_PARAM_SIZE
	.align		4
.L_21:
        /*0084*/ 	.byte	0x03, 0x19
        /*0086*/ 	.short	0x0024


	//----- nvinfo : EIATTR_PARAM_CBANK
	.align		4
        /*0088*/ 	.byte	0x04, 0x0a
        /*008a*/ 	.short	(.L_23 - .L_22)
	.align		4
.L_22:
        /*008c*/ 	.word	index@(.nv.constant0._Z10fusedAXPBYPKfS0_Pfffi)
        /*0090*/ 	.short	0x0380
        /*0092*/ 	.short	0x0024


	//----- nvinfo : EIATTR_SW_WAR
	.align		4
.L_23:
        /*0094*/ 	.byte	0x04, 0x36
        /*0096*/ 	.short	(.L_25 - .L_24)
.L_24:
        /*0098*/ 	.word	0x00000008
.L_25:


//--------------------- .nv.callgraph             --------------------------
	.section	.nv.callgraph,"",@"SHT_CUDA_CALLGRAPH"
	.align	4
	.sectionentsize	8
	.align		4
        /*0000*/ 	.word	0x00000000
	.align		4
        /*0004*/ 	.word	0xffffffff
	.align		4
        /*0008*/ 	.word	0x00000000
	.align		4
        /*000c*/ 	.word	0xfffffffe
	.align		4
        /*0010*/ 	.word	0x00000000
	.align		4
        /*0014*/ 	.word	0xfffffffd
	.align		4
        /*0018*/ 	.word	0x00000000
	.align		4
        /*001c*/ 	.word	0xfffffffc


//--------------------- .text._Z10fusedAXPBYPKfS0_Pfffi --------------------------
	.section	.text._Z10fusedAXPBYPKfS0_Pfffi,"ax",@progbits
	.align	128
        .global         _Z10fusedAXPBYPKfS0_Pfffi
        .type           _Z10fusedAXPBYPKfS0_Pfffi,@function
        .size           _Z10fusedAXPBYPKfS0_Pfffi,(.L_x_1 - _Z10fusedAXPBYPKfS0_Pfffi)
        .other          _Z10fusedAXPBYPKfS0_Pfffi,@"STO_CUDA_ENTRY STV_DEFAULT"
_Z10fusedAXPBYPKfS0_Pfffi:
.text._Z10fusedAXPBYPKfS0_Pfffi:
[----:B------:R-:W-:Y:S01]  /*0000*/  LDC R1, c[0x0][0x37c] ;  /* 0x0000df00ff017b82 */ /* 0x000fe20000000800 */
[----:B------:R-:W0:Y:S07]  /*0010*/  S2R R0, SR_TID.X ;  /* 0x0000000000007919 */ /* 0x000e2e0000002100 */
[----:B------:R-:W0:Y:S01]  /*0020*/  S2UR UR4, SR_CTAID.X ;  /* 0x00000000000479c3 */ /* 0x000e220000002500 */
[----:B------:R-:W1:Y:S07]  /*0030*/  LDCU UR5, c[0x0][0x3a0] ;  /* 0x00007400ff0577ac */ /* 0x000e6e0008000800 */
[----:B------:R-:W0:Y:S02]  /*0040*/  LDC R9, c[0x0][0x360] ;  /* 0x0000d800ff097b82 */ /* 0x000e240000000800 */
[----:B0-----:R-:W-:-:S05]  /*0050*/  IMAD R9, R9, UR4, R0 ;  /* 0x0000000409097c24 */ /* 0x001fca000f8e0200 */
[----:B-1----:R-:W-:-:S13]  /*0060*/  ISETP.GE.AND P0, PT, R9, UR5, PT ;  /* 0x0000000509007c0c */ /* 0x002fda000bf06270 */
[----:B------:R-:W-:Y:S05]  /*0070*/  @P0 EXIT ;  /* 0x000000000000094d */ /* 0x000fea0003800000 */
[----:B------:R-:W0:Y:S01]  /*0080*/  LDC.64 R4, c[0x0][0x388] ;  /* 0x0000e200ff047b82 */ /* 0x000e220000000a00 */
[----:B------:R-:W1:Y:S01]  /*0090*/  LDCU.64 UR4, c[0x0][0x358] ;  /* 0x00006b00ff0477ac */ /* 0x000e620008000a00 */
[----:B------:R-:W2:Y:S06]  /*00a0*/  LDCU.64 UR6, c[0x0][0x398] ;  /* 0x00007300ff0677ac */ /* 0x000eac0008000a00 */
[----:B------:R-:W3:Y:S08]  /*00b0*/  LDC.64 R2, c[0x0][0x380] ;  /* 0x0000e000ff027b82 */ /* 0x000ef00000000a00 */
[----:B------:R-:W4:Y:S01]  /*00c0*/  LDC.64 R6, c[0x0][0x390] ;  /* 0x0000e400ff067b82 */ /* 0x000f220000000a00 */
[----:B0-----:R-:W-:-:S06]  /*00d0*/  IMAD.WIDE R4, R9, 0x4, R4 ;  /* 0x0000000409047825 */ /* 0x001fcc00078e0204 */
[----:B-1----:R-:W2:Y:S01]  /*00e0*/  LDG.E R4, desc[UR4][R4.64] ;  /* 0x0000000404047981 */ /* 0x002ea2000c1e1900 */
[----:B---3--:R-:W-:-:S06]  /*00f0*/  IMAD.WIDE R2, R9, 0x4, R2 ;  /* 0x0000000409027825 */ /* 0x008fcc00078e0202 */
[----:B------:R-:W3:Y:S01]  /*0100*/  LDG.E R2, desc[UR4][R2.64] ;  /* 0x0000000402027981 */ /* 0x000ee2000c1e1900 */
[----:B----4-:R-:W-:-:S04]  /*0110*/  IMAD.WIDE R6, R9, 0x4, R6 ;  /* 0x0000000409067825 */ /* 0x010fc800078e0206 */
[----:B--2---:R-:W-:-:S04]  /*0120*/  FMUL R11, R4, UR7 ;  /* 0x00000007040b7c20 */ /* 0x004fc80008400000 */
[----:B---3--:R-:W-:-:S05]  /*0130*/  FFMA R11, R2, UR6, R11 ;  /* 0x00000006020b7c23 */ /* 0x008fca000800000b */
[----:B------:R-:W-:Y:S01]  /*0140*/  STG.E desc[UR4][R6.64], R11 ;  /* 0x0000000b06007986 */ /* 0x000fe2000c101904 */
[----:B------:R-:W-:Y:S05]  /*0150*/  EXIT ;  /* 0x000000000000794d */ /* 0x000fea0003800000 */
.L_x_0:
[----:B------:R-:W-:-:S00]  /*0160*/  BRA `(.L_x_0) ;  /* 0xfffffffc00fc7947 */ /* 0x000fc0000383ffff */
[----:B------:R-:W-:-:S00]  /*0170*/  NOP ;  /* 0x0000000000007918 */ /* 0x000fc00000000000 */
        /* <DEDUP_REMOVED lines=8> */
.L_x_1:


//--------------------- .nv.shared.reserved.0     --------------------------
	.section	.nv.shared.reserved.0,"aw",@nobits
	.weak		__nv_reservedSMEM_offset_0_alias
	.size		__nv_reservedSMEM_offset_0_alias, 0, 64
	.other		__nv_reservedSMEM_offset_0_alias,@"STO_CUDA_RESERVED_SHARED STV_DEFAULT"
__nv_reservedSMEM_offset_0_alias:
	.zero		0
	.zero		64


//--------------------- .nv.constant0._Z10fusedAXPBYPKfS0_Pfffi --------------------------
	.section	.nv.constant0._Z10fusedAXPBYPKfS0_Pfffi,"a",@progbits
	.sectionflags	@""
	.align	4
.nv.constant0._Z10fusedAXPBYPKfS0_Pfffi:
	.zero		932


//--------------------- SYMBOLS --------------------------

	.type		.nv.reservedSmem.offset0,@object
	.size		.nv.reservedSmem.offset0,0x4
